//
// Generated by NVIDIA NVVM Compiler
//
// Compiler Build ID: CL-36424714
// Cuda compilation tools, release 13.0, V13.0.88
// Based on NVVM 20.0.0
//

.version 9.0
.target sm_100
.address_size 64

	// .globl	_Z12mandelKernelffffPiiiim

.visible .entry _Z12mandelKernelffffPiiiim(
	.param .f32 _Z12mandelKernelffffPiiiim_param_0,
	.param .f32 _Z12mandelKernelffffPiiiim_param_1,
	.param .f32 _Z12mandelKernelffffPiiiim_param_2,
	.param .f32 _Z12mandelKernelffffPiiiim_param_3,
	.param .u64 .ptr .align 1 _Z12mandelKernelffffPiiiim_param_4,
	.param .u32 _Z12mandelKernelffffPiiiim_param_5,
	.param .u32 _Z12mandelKernelffffPiiiim_param_6,
	.param .u32 _Z12mandelKernelffffPiiiim_param_7,
	.param .u64 _Z12mandelKernelffffPiiiim_param_8
)
{
	.reg .pred 	%p<33>;
	.reg .b32 	%r<70>;
	.reg .b32 	%f<61>;
	.reg .b64 	%rd<59>;

	ld.param.f32 	%f31, [_Z12mandelKernelffffPiiiim_param_1];
	ld.param.f32 	%f33, [_Z12mandelKernelffffPiiiim_param_3];
	ld.param.u64 	%rd16, [_Z12mandelKernelffffPiiiim_param_4];
	ld.param.u32 	%r27, [_Z12mandelKernelffffPiiiim_param_5];
	ld.param.u32 	%r30, [_Z12mandelKernelffffPiiiim_param_6];
	ld.param.u32 	%r29, [_Z12mandelKernelffffPiiiim_param_7];
	ld.param.u64 	%rd15, [_Z12mandelKernelffffPiiiim_param_8];
	cvta.to.global.u64 	%rd1, %rd16;
	mov.u32 	%r31, %ctaid.x;
	mov.u32 	%r32, %ntid.x;
	mov.u32 	%r33, %tid.x;
	mad.lo.s32 	%r34, %r31, %r32, %r33;
	shl.b32 	%r1, %r34, 2;
	mov.u32 	%r35, %ctaid.y;
	mov.u32 	%r36, %ntid.y;
	mov.u32 	%r37, %tid.y;
	mad.lo.s32 	%r38, %r35, %r36, %r37;
	shl.b32 	%r2, %r38, 2;
	setp.ge.s32 	%p1, %r1, %r27;
	setp.ge.s32 	%p2, %r2, %r30;
	or.pred  	%p3, %p1, %p2;
	@%p3 bra 	$L__BB0_50;
	setp.lt.s32 	%p4, %r29, 1;
	@%p4 bra 	$L__BB0_23;
	cvt.rn.f32.u32 	%f34, %r2;
	fma.rn.f32 	%f1, %f33, %f34, %f31;
	cvt.u64.u32 	%rd50, %r2;
	mul.lo.s64 	%rd2, %rd15, %rd50;
	add.s32 	%r3, %r2, 1;
	cvt.rn.f32.u32 	%f35, %r3;
	fma.rn.f32 	%f2, %f33, %f35, %f31;
	add.s32 	%r4, %r2, 2;
	cvt.rn.f32.u32 	%f36, %r4;
	fma.rn.f32 	%f3, %f33, %f36, %f31;
	add.s32 	%r5, %r2, 3;
	cvt.rn.f32.u32 	%f37, %r5;
	fma.rn.f32 	%f4, %f33, %f37, %f31;
	cvt.u64.u32 	%rd51, %r5;
	mul.lo.s64 	%rd3, %rd15, %rd51;
	mov.b32 	%r61, 0;
	cvt.u64.u32 	%rd54, %r4;
$L__BB0_3:
	add.s32 	%r7, %r61, %r1;
	setp.lt.s32 	%p20, %r7, %r27;
	@%p20 bra 	$L__BB0_5;
$L__BB0_4:
	add.s32 	%r61, %r61, 1;
	setp.eq.s32 	%p32, %r61, 4;
	@%p32 bra 	$L__BB0_50;
	bra.uni 	$L__BB0_3;
$L__BB0_5:
	ld.param.f32 	%f52, [_Z12mandelKernelffffPiiiim_param_2];
	ld.param.f32 	%f51, [_Z12mandelKernelffffPiiiim_param_0];
	cvt.rn.f32.s32 	%f38, %r7;
	fma.rn.f32 	%f5, %f52, %f38, %f51;
	mul.wide.s32 	%rd4, %r7, 4;
	mov.b32 	%r62, 0;
	mov.f32 	%f53, %f1;
	mov.f32 	%f54, %f5;
$L__BB0_6:
	mul.f32 	%f8, %f54, %f54;
	mul.f32 	%f9, %f53, %f53;
	add.f32 	%f39, %f8, %f9;
	setp.gt.f32 	%p21, %f39, 0f40800000;
	mov.u32 	%r69, %r62;
	@%p21 bra 	$L__BB0_8;
	sub.f32 	%f40, %f8, %f9;
	add.f32 	%f41, %f54, %f54;
	add.f32 	%f54, %f5, %f40;
	fma.rn.f32 	%f53, %f41, %f53, %f1;
	add.s32 	%r62, %r62, 1;
	setp.eq.s32 	%p22, %r62, %r29;
	mov.u32 	%r69, %r29;
	@%p22 bra 	$L__BB0_8;
	bra.uni 	$L__BB0_6;
$L__BB0_8:
	setp.ge.u32 	%p23, %r3, %r30;
	add.s64 	%rd52, %rd2, %rd4;
	add.s64 	%rd5, %rd1, %rd52;
	st.global.u32 	[%rd5], %r69;
	@%p23 bra 	$L__BB0_13;
	mov.b32 	%r63, 0;
	mov.f32 	%f55, %f2;
	mov.f32 	%f56, %f5;
$L__BB0_10:
	mul.f32 	%f14, %f56, %f56;
	mul.f32 	%f15, %f55, %f55;
	add.f32 	%f42, %f14, %f15;
	setp.gt.f32 	%p24, %f42, 0f40800000;
	mov.u32 	%r64, %r63;
	@%p24 bra 	$L__BB0_12;
	sub.f32 	%f43, %f14, %f15;
	add.f32 	%f44, %f56, %f56;
	add.f32 	%f56, %f5, %f43;
	fma.rn.f32 	%f55, %f44, %f55, %f2;
	add.s32 	%r63, %r63, 1;
	setp.ne.s32 	%p25, %r63, %r29;
	mov.u32 	%r64, %r29;
	@%p25 bra 	$L__BB0_10;
$L__BB0_12:
	add.s64 	%rd53, %rd5, %rd15;
	st.global.u32 	[%rd53], %r64;
$L__BB0_13:
	setp.ge.u32 	%p26, %r4, %r30;
	@%p26 bra 	$L__BB0_18;
	mov.b32 	%r65, 0;
	mov.f32 	%f57, %f3;
	mov.f32 	%f58, %f5;
$L__BB0_15:
	mul.f32 	%f20, %f58, %f58;
	mul.f32 	%f21, %f57, %f57;
	add.f32 	%f45, %f20, %f21;
	setp.gt.f32 	%p27, %f45, 0f40800000;
	mov.u32 	%r66, %r65;
	@%p27 bra 	$L__BB0_17;
	sub.f32 	%f46, %f20, %f21;
	add.f32 	%f47, %f58, %f58;
	add.f32 	%f58, %f5, %f46;
	fma.rn.f32 	%f57, %f47, %f57, %f3;
	add.s32 	%r65, %r65, 1;
	setp.ne.s32 	%p28, %r65, %r29;
	mov.u32 	%r66, %r29;
	@%p28 bra 	$L__BB0_15;
$L__BB0_17:
	mad.lo.s64 	%rd55, %rd15, %rd54, %rd4;
	add.s64 	%rd56, %rd1, %rd55;
	st.global.u32 	[%rd56], %r66;
$L__BB0_18:
	setp.ge.u32 	%p29, %r5, %r30;
	@%p29 bra 	$L__BB0_4;
	mov.b32 	%r67, 0;
	mov.f32 	%f59, %f4;
	mov.f32 	%f60, %f5;
$L__BB0_20:
	mul.f32 	%f26, %f60, %f60;
	mul.f32 	%f27, %f59, %f59;
	add.f32 	%f48, %f26, %f27;
	setp.gt.f32 	%p30, %f48, 0f40800000;
	mov.u32 	%r68, %r67;
	@%p30 bra 	$L__BB0_22;
	sub.f32 	%f49, %f26, %f27;
	add.f32 	%f50, %f60, %f60;
	add.f32 	%f60, %f5, %f49;
	fma.rn.f32 	%f59, %f50, %f59, %f4;
	add.s32 	%r67, %r67, 1;
	setp.ne.s32 	%p31, %r67, %r29;
	mov.u32 	%r68, %r29;
	@%p31 bra 	$L__BB0_20;
$L__BB0_22:
	add.s64 	%rd57, %rd3, %rd4;
	add.s64 	%rd58, %rd1, %rd57;
	st.global.u32 	[%rd58], %r68;
	bra.uni 	$L__BB0_4;
$L__BB0_23:
	mul.wide.s32 	%rd6, %r1, 4;
	cvt.u64.u32 	%rd17, %r2;
	mul.lo.s64 	%rd7, %rd15, %rd17;
	add.s64 	%rd18, %rd7, %rd6;
	add.s64 	%rd8, %rd1, %rd18;
	mov.b32 	%r40, 0;
	st.global.u32 	[%rd8], %r40;
	add.s32 	%r21, %r2, 1;
	setp.ge.u32 	%p5, %r21, %r30;
	@%p5 bra 	$L__BB0_25;
	add.s64 	%rd19, %rd8, %rd15;
	mov.b32 	%r41, 0;
	st.global.u32 	[%rd19], %r41;
$L__BB0_25:
	add.s32 	%r22, %r2, 2;
	setp.ge.u32 	%p6, %r22, %r30;
	@%p6 bra 	$L__BB0_27;
	cvt.u64.u32 	%rd20, %r22;
	mad.lo.s64 	%rd21, %rd15, %rd20, %rd6;
	add.s64 	%rd22, %rd1, %rd21;
	mov.b32 	%r42, 0;
	st.global.u32 	[%rd22], %r42;
$L__BB0_27:
	add.s32 	%r23, %r2, 3;
	setp.ge.u32 	%p7, %r23, %r30;
	@%p7 bra 	$L__BB0_29;
	cvt.u64.u32 	%rd23, %r23;
	mad.lo.s64 	%rd24, %rd15, %rd23, %rd6;
	add.s64 	%rd25, %rd1, %rd24;
	mov.b32 	%r43, 0;
	st.global.u32 	[%rd25], %r43;
$L__BB0_29:
	add.s32 	%r24, %r1, 1;
	setp.ge.s32 	%p8, %r24, %r27;
	@%p8 bra 	$L__BB0_36;
	setp.ge.u32 	%p9, %r21, %r30;
	mul.wide.s32 	%rd9, %r24, 4;
	add.s64 	%rd26, %rd7, %rd9;
	add.s64 	%rd10, %rd1, %rd26;
	mov.b32 	%r44, 0;
	st.global.u32 	[%rd10], %r44;
	@%p9 bra 	$L__BB0_32;
	add.s64 	%rd27, %rd10, %rd15;
	mov.b32 	%r45, 0;
	st.global.u32 	[%rd27], %r45;
$L__BB0_32:
	setp.ge.u32 	%p10, %r22, %r30;
	@%p10 bra 	$L__BB0_34;
	cvt.u64.u32 	%rd28, %r22;
	mad.lo.s64 	%rd29, %rd15, %rd28, %rd9;
	add.s64 	%rd30, %rd1, %rd29;
	mov.b32 	%r46, 0;
	st.global.u32 	[%rd30], %r46;
$L__BB0_34:
	setp.ge.u32 	%p11, %r23, %r30;
	@%p11 bra 	$L__BB0_36;
	cvt.u64.u32 	%rd31, %r23;
	mad.lo.s64 	%rd32, %rd15, %rd31, %rd9;
	add.s64 	%rd33, %rd1, %rd32;
	mov.b32 	%r47, 0;
	st.global.u32 	[%rd33], %r47;
$L__BB0_36:
	add.s32 	%r25, %r1, 2;
	setp.ge.s32 	%p12, %r25, %r27;
	@%p12 bra 	$L__BB0_43;
	setp.ge.u32 	%p13, %r21, %r30;
	mul.wide.s32 	%rd11, %r25, 4;
	add.s64 	%rd34, %rd7, %rd11;
	add.s64 	%rd12, %rd1, %rd34;
	mov.b32 	%r48, 0;
	st.global.u32 	[%rd12], %r48;
	@%p13 bra 	$L__BB0_39;
	add.s64 	%rd35, %rd12, %rd15;
	mov.b32 	%r49, 0;
	st.global.u32 	[%rd35], %r49;
$L__BB0_39:
	setp.ge.u32 	%p14, %r22, %r30;
	@%p14 bra 	$L__BB0_41;
	cvt.u64.u32 	%rd36, %r22;
	mad.lo.s64 	%rd37, %rd15, %rd36, %rd11;
	add.s64 	%rd38, %rd1, %rd37;
	mov.b32 	%r50, 0;
	st.global.u32 	[%rd38], %r50;
$L__BB0_41:
	setp.ge.u32 	%p15, %r23, %r30;
	@%p15 bra 	$L__BB0_43;
	cvt.u64.u32 	%rd39, %r23;
	mad.lo.s64 	%rd40, %rd15, %rd39, %rd11;
	add.s64 	%rd41, %rd1, %rd40;
	mov.b32 	%r51, 0;
	st.global.u32 	[%rd41], %r51;
$L__BB0_43:
	add.s32 	%r26, %r1, 3;
	setp.ge.s32 	%p16, %r26, %r27;
	@%p16 bra 	$L__BB0_50;
	setp.ge.u32 	%p17, %r21, %r30;
	mul.wide.s32 	%rd13, %r26, 4;
	add.s64 	%rd42, %rd7, %rd13;
	add.s64 	%rd14, %rd1, %rd42;
	mov.b32 	%r52, 0;
	st.global.u32 	[%rd14], %r52;
	@%p17 bra 	$L__BB0_46;
	add.s64 	%rd43, %rd14, %rd15;
	mov.b32 	%r53, 0;
	st.global.u32 	[%rd43], %r53;
$L__BB0_46:
	setp.ge.u32 	%p18, %r22, %r30;
	@%p18 bra 	$L__BB0_48;
	cvt.u64.u32 	%rd44, %r22;
	mad.lo.s64 	%rd45, %rd15, %rd44, %rd13;
	add.s64 	%rd46, %rd1, %rd45;
	mov.b32 	%r54, 0;
	st.global.u32 	[%rd46], %r54;
$L__BB0_48:
	setp.ge.u32 	%p19, %r23, %r30;
	@%p19 bra 	$L__BB0_50;
	cvt.u64.u32 	%rd47, %r23;
	mad.lo.s64 	%rd48, %rd15, %rd47, %rd13;
	add.s64 	%rd49, %rd1, %rd48;
	mov.b32 	%r55, 0;
	st.global.u32 	[%rd49], %r55;
$L__BB0_50:
	ret;

}


// ===== COMPILED SASS (sm_100) =====

	.target	sm_100

	.elftype	@"ET_EXEC"


//--------------------- .note.nv.tkinfo           --------------------------
	.section	.note.nv.tkinfo,"",@"SHT_NOTE"
	.sectionflags	@"SHF_NOTE_NV_TKINFO"
	.tkinfo
        /*0018*/ 	.word	0x00000002
        /*0030*/ 	.string	""
        /*0030*/ 	.string	"ptxas"
        /*0030*/ 	.string	"Cuda compilation tools, release 13.0, V13.0.88"
        /*0030*/ 	.string	"Build cuda_13.0.r13.0/compiler.36424714_0"
        /*0030*/ 	.string	"-arch sm_100 -m 64 "



//--------------------- .note.nv.cuinfo           --------------------------
	.section	.note.nv.cuinfo,"",@"SHT_NOTE"
	.sectionflags	@"SHF_NOTE_NV_CUINFO"
        /*0018*/ 	.short	0x0002
        /*001a*/ 	.short	0x0064
        /*001c*/ 	.short	0x0082
	.zero		2


//--------------------- .nv.info                  --------------------------
	.section	.nv.info,"",@"SHT_CUDA_INFO"
	.align	4


	//----- nvinfo : EIATTR_REGCOUNT
	.align		4
        /*0000*/ 	.byte	0x04, 0x2f
        /*0002*/ 	.short	(.L_1 - .L_0)
	.align		4
.L_0:
        /*0004*/ 	.word	index@(_Z12mandelKernelffffPiiiim)
        /*0008*/ 	.word	0x00000019


	//----- nvinfo : EIATTR_FRAME_SIZE
	.align		4
.L_1:
        /*000c*/ 	.byte	0x04, 0x11
        /*000e*/ 	.short	(.L_3 - .L_2)
	.align		4
.L_2:
        /*0010*/ 	.word	index@(_Z12mandelKernelffffPiiiim)
        /*0014*/ 	.word	0x00000000


	//----- nvinfo : EIATTR_MIN_STACK_SIZE
	.align		4
.L_3:
        /*0018*/ 	.byte	0x04, 0x12
        /*001a*/ 	.short	(.L_5 - .L_4)
	.align		4
.L_4:
        /*001c*/ 	.word	index@(_Z12mandelKernelffffPiiiim)
        /*0020*/ 	.word	0x00000000
.L_5:


//--------------------- .nv.compat                --------------------------
	.section	.nv.compat,"",@"SHT_CUDA_COMPAT_INFO"
	.align	4
        /*0000*/ 	.byte	0x02, 0x09, 0x00, 0x00, 0x02, 0x02, 0x01, 0x00, 0x02, 0x05, 0x05, 0x00, 0x03, 0x07, 0x01, 0x01
        /*0010*/ 	.byte	0x02, 0x03, 0x00, 0x00, 0x02, 0x06, 0x01, 0x00, 0x04, 0x0b, 0x08, 0x00, 0x01, 0x00, 0x00, 0x00
        /*0020*/ 	.byte	0x00, 0x00, 0x00, 0x00


//--------------------- .nv.info._Z12mandelKernelffffPiiiim --------------------------
	.section	.nv.info._Z12mandelKernelffffPiiiim,"",@"SHT_CUDA_INFO"
	.sectionflags	@""
	.align	4


	//----- nvinfo : EIATTR_CUDA_API_VERSION
	.align		4
        /*0000*/ 	.byte	0x04, 0x37
        /*0002*/ 	.short	(.L_7 - .L_6)
.L_6:
        /*0004*/ 	.word	0x00000082


	//----- nvinfo : EIATTR_KPARAM_INFO
	.align		4
.L_7:
        /*0008*/ 	.byte	0x04, 0x17
        /*000a*/ 	.short	(.L_9 - .L_8)
.L_8:
        /*000c*/ 	.word	0x00000000
        /*0010*/ 	.short	0x0008
        /*0012*/ 	.short	0x0028
        /*0014*/ 	.byte	0x00, 0xf0, 0x21, 0x00


	//----- nvinfo : EIATTR_KPARAM_INFO
	.align		4
.L_9:
        /*0018*/ 	.byte	0x04, 0x17
        /*001a*/ 	.short	(.L_11 - .L_10)
.L_10:
        /*001c*/ 	.word	0x00000000
        /*0020*/ 	.short	0x0007
        /*0022*/ 	.short	0x0020
        /*0024*/ 	.byte	0x00, 0xf0, 0x11, 0x00


	//----- nvinfo : EIATTR_KPARAM_INFO
	.align		4
.L_11:
        /*0028*/ 	.byte	0x04, 0x17
        /*002a*/ 	.short	(.L_13 - .L_12)
.L_12:
        /*002c*/ 	.word	0x00000000
        /*0030*/ 	.short	0x0006
        /*0032*/ 	.short	0x001c
        /*0034*/ 	.byte	0x00, 0xf0, 0x11, 0x00


	//----- nvinfo : EIATTR_KPARAM_INFO
	.align		4
.L_13:
        /*0038*/ 	.byte	0x04, 0x17
        /*003a*/ 	.short	(.L_15 - .L_14)
.L_14:
        /*003c*/ 	.word	0x00000000
        /*0040*/ 	.short	0x0005
        /*0042*/ 	.short	0x0018
        /*0044*/ 	.byte	0x00, 0xf0, 0x11, 0x00


	//----- nvinfo : EIATTR_KPARAM_INFO
	.align		4
.L_15:
        /*0048*/ 	.byte	0x04, 0x17
        /*004a*/ 	.short	(.L_17 - .L_16)
.L_16:
        /*004c*/ 	.word	0x00000000
        /*0050*/ 	.short	0x0004
        /*0052*/ 	.short	0x0010
        /*0054*/ 	.byte	0x00, 0xf5, 0x21, 0x00


	//----- nvinfo : EIATTR_KPARAM_INFO
	.align		4
.L_17:
        /*0058*/ 	.byte	0x04, 0x17
        /*005a*/ 	.short	(.L_19 - .L_18)
.L_18:
        /*005c*/ 	.word	0x00000000
        /*0060*/ 	.short	0x0003
        /*0062*/ 	.short	0x000c
        /*0064*/ 	.byte	0x00, 0xf0, 0x11, 0x00


	//----- nvinfo : EIATTR_KPARAM_INFO
	.align		4
.L_19:
        /*0068*/ 	.byte	0x04, 0x17
        /*006a*/ 	.short	(.L_21 - .L_20)
.L_20:
        /*006c*/ 	.word	0x00000000
        /*0070*/ 	.short	0x0002
        /*0072*/ 	.short	0x0008
        /*0074*/ 	.byte	0x00, 0xf0, 0x11, 0x00


	//----- nvinfo : EIATTR_KPARAM_INFO
	.align		4
.L_21:
        /*0078*/ 	.byte	0x04, 0x17
        /*007a*/ 	.short	(.L_23 - .L_22)
.L_22:
        /*007c*/ 	.word	0x00000000
        /*0080*/ 	.short	0x0001
        /*0082*/ 	.short	0x0004
        /*0084*/ 	.byte	0x00, 0xf0, 0x11, 0x00


	//----- nvinfo : EIATTR_KPARAM_INFO
	.align		4
.L_23:
        /*0088*/ 	.byte	0x04, 0x17
        /*008a*/ 	.short	(.L_25 - .L_24)
.L_24:
        /*008c*/ 	.word	0x00000000
        /*0090*/ 	.short	0x0000
        /*0092*/ 	.short	0x0000
        /*0094*/ 	.byte	0x00, 0xf0, 0x11, 0x00


	//----- nvinfo : EIATTR_SPARSE_MMA_MASK
	.align		4
.L_25:
        /*0098*/ 	.byte	0x03, 0x50
        /*009a*/ 	.short	0x0000


	//----- nvinfo : EIATTR_MAXREG_COUNT
	.align		4
        /*009c*/ 	.byte	0x03, 0x1b
        /*009e*/ 	.short	0x00ff


	//----- nvinfo : EIATTR_MERCURY_ISA_VERSION
	.align		4
        /*00a0*/ 	.byte	0x03, 0x5f
        /*00a2*/ 	.short	0x0101


	//----- nvinfo : EIATTR_VRC_CTA_INIT_COUNT
	.align		4
        /*00a4*/ 	.byte	0x02, 0x4a
	.zero		1
	.zero		1


	//----- nvinfo : EIATTR_EXIT_INSTR_OFFSETS
	.align		4
        /*00a8*/ 	.byte	0x04, 0x1c
        /*00aa*/ 	.short	(.L_27 - .L_26)


	//   ....[0]....
.L_26:
        /*00ac*/ 	.word	0x000000e0


	//   ....[1]....
        /*00b0*/ 	.word	0x00000a60


	//   ....[2]....
        /*00b4*/ 	.word	0x00000f30


	//   ....[3]....
        /*00b8*/ 	.word	0x00001010


	//   ....[4]....
        /*00bc*/ 	.word	0x00001070


	//----- nvinfo : EIATTR_CRS_STACK_SIZE
	.align		4
.L_27:
        /*00c0*/ 	.byte	0x04, 0x1e
        /*00c2*/ 	.short	(.L_29 - .L_28)
.L_28:
        /*00c4*/ 	.word	0x00000000


	//----- nvinfo : EIATTR_CBANK_PARAM_SIZE
	.align		4
.L_29:
        /*00c8*/ 	.byte	0x03, 0x19
        /*00ca*/ 	.short	0x0030


	//----- nvinfo : EIATTR_PARAM_CBANK
	.align		4
        /*00cc*/ 	.byte	0x04, 0x0a
        /*00ce*/ 	.short	(.L_31 - .L_30)
	.align		4
.L_30:
        /*00d0*/ 	.word	index@(.nv.constant0._Z12mandelKernelffffPiiiim)
        /*00d4*/ 	.short	0x0380
        /*00d6*/ 	.short	0x0030


	//----- nvinfo : EIATTR_SW_WAR
	.align		4
.L_31:
        /*00d8*/ 	.byte	0x04, 0x36
        /*00da*/ 	.short	(.L_33 - .L_32)
.L_32:
        /*00dc*/ 	.word	0x00000008
.L_33:


//--------------------- .nv.callgraph             --------------------------
	.section	.nv.callgraph,"",@"SHT_CUDA_CALLGRAPH"
	.align	4
	.sectionentsize	8
	.align		4
        /*0000*/ 	.word	0x00000000
	.align		4
        /*0004*/ 	.word	0xffffffff
	.align		4
        /*0008*/ 	.word	0x00000000
	.align		4
        /*000c*/ 	.word	0xfffffffe
	.align		4
        /*0010*/ 	.word	0x00000000
	.align		4
        /*0014*/ 	.word	0xfffffffd
	.align		4
        /*0018*/ 	.word	0x00000000
	.align		4
        /*001c*/ 	.word	0xfffffffc


//--------------------- .text._Z12mandelKernelffffPiiiim --------------------------
	.section	.text._Z12mandelKernelffffPiiiim,"ax",@progbits
	.align	128
        .global         _Z12mandelKernelffffPiiiim
        .type           _Z12mandelKernelffffPiiiim,@function
        .size           _Z12mandelKernelffffPiiiim,(.L_x_25 - _Z12mandelKernelffffPiiiim)
        .other          _Z12mandelKernelffffPiiiim,@"STO_CUDA_ENTRY STV_DEFAULT"
_Z12mandelKernelffffPiiiim:
.text._Z12mandelKernelffffPiiiim:
[----:B------:R-:W-:Y:S01]  /*0000*/  LDC R1, c[0x0][0x37c] ;  /* 0x0000df00ff017b82 */ /* 0x000fe20000000800 */
[----:B------:R-:W0:Y:S07]  /*0010*/  S2R R2, SR_TID.Y ;  /* 0x0000000000027919 */ /* 0x000e2e0000002200 */
[----:B------:R-:W1:Y:S01]  /*0020*/  LDC R0, c[0x0][0x360] ;  /* 0x0000d800ff007b82 */ /* 0x000e620000000800 */
[----:B------:R-:W2:Y:S01]  /*0030*/  LDCU.64 UR6, c[0x0][0x398] ;  /* 0x00007300ff0677ac */ /* 0x000ea20008000a00 */
[----:B------:R-:W1:Y:S06]  /*0040*/  S2R R3, SR_TID.X ;  /* 0x0000000000037919 */ /* 0x000e6c0000002100 */
[----:B------:R-:W0:Y:S08]  /*0050*/  S2UR UR5, SR_CTAID.Y ;  /* 0x00000000000579c3 */ /* 0x000e300000002600 */
[----:B------:R-:W0:Y:S08]  /*0060*/  LDC R5, c[0x0][0x364] ;  /* 0x0000d900ff057b82 */ /* 0x000e300000000800 */
[----:B------:R-:W1:Y:S01]  /*0070*/  S2UR UR4, SR_CTAID.X ;  /* 0x00000000000479c3 */ /* 0x000e620000002500 */
[----:B0-----:R-:W-:-:S05]  /*0080*/  IMAD R5, R5, UR5, R2 ;  /* 0x0000000505057c24 */ /* 0x001fca000f8e0202 */
[----:B------:R-:W-:Y:S01]  /*0090*/  SHF.L.U32 R5, R5, 0x2, RZ ;  /* 0x0000000205057819 */ /* 0x000fe200000006ff */
[----:B-1----:R-:W-:-:S03]  /*00a0*/  IMAD R0, R0, UR4, R3 ;  /* 0x0000000400007c24 */ /* 0x002fc6000f8e0203 */
[----:B--2---:R-:W-:Y:S01]  /*00b0*/  ISETP.GE.AND P0, PT, R5, UR7, PT ;  /* 0x0000000705007c0c */ /* 0x004fe2000bf06270 */
[----:B------:R-:W-:-:S05]  /*00c0*/  IMAD.SHL.U32 R0, R0, 0x4, RZ ;  /* 0x0000000400007824 */ /* 0x000fca00078e00ff */
[----:B------:R-:W-:-:S13]  /*00d0*/  ISETP.GE.OR P0, PT, R0, UR6, P0 ;  /* 0x0000000600007c0c */ /* 0x000fda0008706670 */
[----:B------:R-:W-:Y:S05]  /*00e0*/  @P0 EXIT ;  /* 0x000000000000094d */ /* 0x000fea0003800000 */
[----:B------:R-:W0:Y:S01]  /*00f0*/  LDCU UR8, c[0x0][0x3a0] ;  /* 0x00007400ff0877ac */ /* 0x000e220008000800 */
[----:B------:R-:W1:Y:S01]  /*0100*/  LDCU.64 UR4, c[0x0][0x358] ;  /* 0x00006b00ff0477ac */ /* 0x000e620008000a00 */
[----:B0-----:R-:W-:-:S09]  /*0110*/  UISETP.GE.AND UP0, UPT, UR8, 0x1, UPT ;  /* 0x000000010800788c */ /* 0x001fd2000bf06270 */
[----:B-1----:R-:W-:Y:S05]  /*0120*/  BRA.U !UP0, `(.L_x_0) ;  /* 0x0000000908547547 */ /* 0x002fea000b800000 */
[----:B------:R-:W0:Y:S01]  /*0130*/  LDC R3, c[0x0][0x384] ;  /* 0x0000e100ff037b82 */ /* 0x000e220000000800 */
[----:B------:R-:W0:Y:S01]  /*0140*/  LDCU UR6, c[0x0][0x38c] ;  /* 0x00007180ff0677ac */ /* 0x000e220008000800 */
[C---:B------:R-:W-:Y:S01]  /*0150*/  VIADD R7, R5.reuse, 0x2 ;  /* 0x0000000205077836 */ /* 0x040fe20000000000 */
[C---:B------:R-:W-:Y:S01]  /*0160*/  IADD3 R15, PT, PT, R5.reuse, 0x1, RZ ;  /* 0x00000001050f7810 */ /* 0x040fe20007ffe0ff */
[----:B------:R-:W-:Y:S01]  /*0170*/  IMAD.MOV.U32 R11, RZ, RZ, RZ ;  /* 0x000000ffff0b7224 */ /* 0x000fe200078e00ff */
[----:B------:R-:W-:Y:S02]  /*0180*/  IADD3 R9, PT, PT, R5, 0x3, RZ ;  /* 0x0000000305097810 */ /* 0x000fe40007ffe0ff */
[----:B------:R-:W-:Y:S02]  /*0190*/  I2FP.F32.U32 R4, R5 ;  /* 0x0000000500047245 */ /* 0x000fe40000201000 */
[----:B------:R-:W-:Y:S02]  /*01a0*/  I2FP.F32.U32 R6, R15 ;  /* 0x0000000f00067245 */ /* 0x000fe40000201000 */
[----:B------:R-:W-:-:S02]  /*01b0*/  I2FP.F32.U32 R8, R7 ;  /* 0x0000000700087245 */ /* 0x000fc40000201000 */
[----:B------:R-:W-:Y:S01]  /*01c0*/  I2FP.F32.U32 R10, R9 ;  /* 0x00000009000a7245 */ /* 0x000fe20000201000 */
[--C-:B0-----:R-:W-:Y:S01]  /*01d0*/  FFMA R4, R4, UR6, R3.reuse ;  /* 0x0000000604047c23 */ /* 0x101fe20008000003 */
[--C-:B------:R-:W-:Y:S01]  /*01e0*/  FFMA R6, R6, UR6, R3.reuse ;  /* 0x0000000606067c23 */ /* 0x100fe20008000003 */
[--C-:B------:R-:W-:Y:S02]  /*01f0*/  FFMA R8, R8, UR6, R3.reuse ;  /* 0x0000000608087c23 */ /* 0x100fe40008000003 */
[----:B------:R-:W-:-:S07]  /*0200*/  FFMA R10, R10, UR6, R3 ;  /* 0x000000060a0a7c23 */ /* 0x000fce0008000003 */
.L_x_19:
[----:B0-----:R-:W0:Y:S01]  /*0210*/  LDCU UR6, c[0x0][0x398] ;  /* 0x00007300ff0677ac */ /* 0x001e220008000800 */
[----:B----4-:R-:W-:Y:S01]  /*0220*/  IADD3 R2, PT, PT, R0, R11, RZ ;  /* 0x0000000b00027210 */ /* 0x010fe20007ffe0ff */
[----:B------:R-:W-:Y:S01]  /*0230*/  BSSY.RECONVERGENT B0, `(.L_x_1) ;  /* 0x0000080000007945 */ /* 0x000fe20003800200 */
[----:B-1----:R-:W1:Y:S01]  /*0240*/  LDCU UR10, c[0x0][0x3a0] ;  /* 0x00007400ff0a77ac */ /* 0x002e620008000800 */
[----:B--2---:R-:W2:Y:S01]  /*0250*/  LDCU UR11, c[0x0][0x3a0] ;  /* 0x00007400ff0b77ac */ /* 0x004ea20008000800 */
[----:B0-----:R-:W-:-:S13]  /*0260*/  ISETP.GE.AND P0, PT, R2, UR6, PT ;  /* 0x0000000602007c0c */ /* 0x001fda000bf06270 */
[----:B-123--:R-:W-:Y:S05]  /*0270*/  @P0 BRA `(.L_x_2) ;  /* 0x0000000400ec0947 */ /* 0x00efea0003800000 */
[----:B------:R-:W0:Y:S01]  /*0280*/  LDC R3, c[0x0][0x380] ;  /* 0x0000e000ff037b82 */ /* 0x000e220000000800 */
[----:B------:R-:W0:Y:S01]  /*0290*/  LDCU UR6, c[0x0][0x388] ;  /* 0x00007100ff0677ac */ /* 0x000e220008000800 */
[----:B------:R-:W-:Y:S01]  /*02a0*/  I2FP.F32.S32 R14, R2 ;  /* 0x00000002000e7245 */ /* 0x000fe20000201400 */
[----:B------:R-:W-:Y:S01]  /*02b0*/  BSSY.RECONVERGENT B1, `(.L_x_3) ;  /* 0x0000015000017945 */ /* 0x000fe20003800200 */
[----:B------:R-:W-:Y:S01]  /*02c0*/  IMAD.MOV.U32 R12, RZ, RZ, RZ ;  /* 0x000000ffff0c7224 */ /* 0x000fe200078e00ff */
[----:B------:R-:W-:-:S03]  /*02d0*/  MOV R13, R4 ;  /* 0x00000004000d7202 */ /* 0x000fc60000000f00 */
[----:B------:R-:W1:Y:S01]  /*02e0*/  LDC R20, c[0x0][0x3a0] ;  /* 0x0000e800ff147b82 */ /* 0x000e620000000800 */
[----:B0-----:R-:W-:Y:S01]  /*02f0*/  FFMA R14, R14, UR6, R3 ;  /* 0x000000060e0e7c23 */ /* 0x001fe20008000003 */
[----:B------:R-:W-:-:S04]  /*0300*/  IMAD.WIDE R2, R2, 0x4, RZ ;  /* 0x0000000402027825 */ /* 0x000fc800078e02ff */
[----:B------:R-:W-:-:S07]  /*0310*/  IMAD.MOV.U32 R16, RZ, RZ, R14 ;  /* 0x000000ffff107224 */ /* 0x000fce00078e000e */
.L_x_5:
[----:B------:R-:W-:Y:S01]  /*0320*/  FMUL R18, R16, R16 ;  /* 0x0000001010127220 */ /* 0x000fe20000400000 */
[----:B------:R-:W-:-:S04]  /*0330*/  FMUL R21, R13, R13 ;  /* 0x0000000d0d157220 */ /* 0x000fc80000400000 */
[----:B------:R-:W-:-:S05]  /*0340*/  FADD R17, R18, R21 ;  /* 0x0000001512117221 */ /* 0x000fca0000000000 */
[----:B------:R-:W-:Y:S02]  /*0350*/  FSETP.GT.AND P0, PT, R17, 4, PT ;  /* 0x408000001100780b */ /* 0x000fe40003f04000 */
[----:B------:R-:W-:-:S11]  /*0360*/  MOV R17, R12 ;  /* 0x0000000c00117202 */ /* 0x000fd60000000f00 */
[----:B------:R-:W-:Y:S05]  /*0370*/  @P0 BRA `(.L_x_4) ;  /* 0x0000000000200947 */ /* 0x000fea0003800000 */
[----:B------:R-:W-:Y:S02]  /*0380*/  VIADD R12, R12, 0x1 ;  /* 0x000000010c0c7836 */ /* 0x000fe40000000000 */
[----:B------:R-:W-:Y:S01]  /*0390*/  FADD R19, R16, R16 ;  /* 0x0000001010137221 */ /* 0x000fe20000000000 */
[----:B------:R-:W-:Y:S02]  /*03a0*/  FADD R17, R18, -R21 ;  /* 0x8000001512117221 */ /* 0x000fe40000000000 */
[----:B------:R-:W-:Y:S01]  /*03b0*/  ISETP.NE.AND P0, PT, R12, UR10, PT ;  /* 0x0000000a0c007c0c */ /* 0x000fe2000bf05270 */
[----:B------:R-:W-:Y:S01]  /*03c0*/  FFMA R13, R19, R13, R4 ;  /* 0x0000000d130d7223 */ /* 0x000fe20000000004 */
[----:B------:R-:W-:-:S11]  /*03d0*/  FADD R16, R14, R17 ;  /* 0x000000110e107221 */ /* 0x000fd60000000000 */
[----:B------:R-:W-:Y:S05]  /*03e0*/  @P0 BRA `(.L_x_5) ;  /* 0xfffffffc00cc0947 */ /* 0x000fea000383ffff */
[----:B-1----:R-:W-:-:S07]  /*03f0*/  MOV R17, R20 ;  /* 0x0000001400117202 */ /* 0x002fce0000000f00 */
.L_x_4:
[----:B------:R-:W-:Y:S05]  /*0400*/  BSYNC.RECONVERGENT B1 ;  /* 0x0000000000017941 */ /* 0x000fea0003800200 */
.L_x_3:
[----:B------:R-:W0:Y:S01]  /*0410*/  LDCU.64 UR6, c[0x0][0x3a8] ;  /* 0x00007500ff0677ac */ /* 0x000e220008000a00 */
[----:B------:R-:W-:Y:S01]  /*0420*/  BSSY.RECONVERGENT B1, `(.L_x_6) ;  /* 0x0000021000017945 */ /* 0x000fe20003800200 */
[----:B------:R-:W2:Y:S01]  /*0430*/  LDCU.64 UR8, c[0x0][0x390] ;  /* 0x00007200ff0877ac */ /* 0x000ea20008000a00 */
[C---:B0-----:R-:W-:Y:S01]  /*0440*/  IMAD.WIDE.U32 R12, R5.reuse, UR6, R2 ;  /* 0x00000006050c7c25 */ /* 0x041fe2000f8e0002 */
[----:B------:R-:W0:Y:S03]  /*0450*/  LDCU UR6, c[0x0][0x39c] ;  /* 0x00007380ff0677ac */ /* 0x000e260008000800 */
[----:B------:R-:W-:Y:S01]  /*0460*/  IMAD R13, R5, UR7, R13 ;  /* 0x00000007050d7c24 */ /* 0x000fe2000f8e020d */
[----:B--2---:R-:W-:-:S04]  /*0470*/  IADD3 R12, P0, PT, R12, UR8, RZ ;  /* 0x000000080c0c7c10 */ /* 0x004fc8000ff1e0ff */
[----:B------:R-:W-:-:S05]  /*0480*/  IADD3.X R13, PT, PT, R13, UR9, RZ, P0, !PT ;  /* 0x000000090d0d7c10 */ /* 0x000fca00087fe4ff */
[----:B------:R2:W-:Y:S01]  /*0490*/  STG.E desc[UR4][R12.64], R17 ;  /* 0x000000110c007986 */ /* 0x0005e2000c101904 */
[----:B0-----:R-:W-:-:S13]  /*04a0*/  ISETP.GE.U32.AND P0, PT, R15, UR6, PT ;  /* 0x000000060f007c0c */ /* 0x001fda000bf06070 */
[----:B--2---:R-:W-:Y:S05]  /*04b0*/  @P0 BRA `(.L_x_7) ;  /* 0x00000000005c0947 */ /* 0x004fea0003800000 */
[----:B------:R-:W0:Y:S01]  /*04c0*/  LDC R22, c[0x0][0x3a0] ;  /* 0x0000e800ff167b82 */ /* 0x000e220000000800 */
[----:B------:R-:W-:Y:S01]  /*04d0*/  BSSY.RECONVERGENT B2, `(.L_x_8) ;  /* 0x0000011000027945 */ /* 0x000fe20003800200 */
[----:B------:R-:W-:Y:S01]  /*04e0*/  IMAD.MOV.U32 R16, RZ, RZ, RZ ;  /* 0x000000ffff107224 */ /* 0x000fe200078e00ff */
[----:B------:R-:W-:Y:S01]  /*04f0*/  MOV R17, R6 ;  /* 0x0000000600117202 */ /* 0x000fe20000000f00 */
[----:B------:R-:W-:-:S07]  /*0500*/  IMAD.MOV.U32 R18, RZ, RZ, R14 ;  /* 0x000000ffff127224 */ /* 0x000fce00078e000e */
.L_x_10:
[----:B------:R-:W-:Y:S01]  /*0510*/  FMUL R19, R18, R18 ;  /* 0x0000001212137220 */ /* 0x000fe20000400000 */
[----:B-1----:R-:W-:-:S04]  /*0520*/  FMUL R20, R17, R17 ;  /* 0x0000001111147220 */ /* 0x002fc80000400000 */
[----:B------:R-:W-:-:S05]  /*0530*/  FADD R21, R19, R20 ;  /* 0x0000001413157221 */ /* 0x000fca0000000000 */
[----:B------:R-:W-:-:S13]  /*0540*/  FSETP.GT.AND P0, PT, R21, 4, PT ;  /* 0x408000001500780b */ /* 0x000fda0003f04000 */
[----:B------:R-:W-:Y:S05]  /*0550*/  @P0 BRA `(.L_x_9) ;  /* 0x0000000000200947 */ /* 0x000fea0003800000 */
[----:B------:R-:W-:Y:S01]  /*0560*/  IADD3 R16, PT, PT, R16, 0x1, RZ ;  /* 0x0000000110107810 */ /* 0x000fe20007ffe0ff */
[----:B------:R-:W-:Y:S01]  /*0570*/  FADD R21, R18, R18 ;  /* 0x0000001212157221 */ /* 0x000fe20000000000 */
[----:B------:R-:W-:Y:S02]  /*0580*/  FADD R19, R19, -R20 ;  /* 0x8000001413137221 */ /* 0x000fe40000000000 */
[----:B------:R-:W-:Y:S01]  /*0590*/  ISETP.NE.AND P0, PT, R16, UR11, PT ;  /* 0x0000000b10007c0c */ /* 0x000fe2000bf05270 */
[----:B------:R-:W-:Y:S01]  /*05a0*/  FFMA R17, R21, R17, R6 ;  /* 0x0000001115117223 */ /* 0x000fe20000000006 */
[----:B------:R-:W-:-:S11]  /*05b0*/  FADD R18, R14, R19 ;  /* 0x000000130e127221 */ /* 0x000fd60000000000 */
[----:B------:R-:W-:Y:S05]  /*05c0*/  @P0 BRA `(.L_x_10) ;  /* 0xfffffffc00d00947 */ /* 0x000fea000383ffff */
[----:B0-----:R-:W-:-:S07]  /*05d0*/  IMAD.MOV.U32 R16, RZ, RZ, R22 ;  /* 0x000000ffff107224 */ /* 0x001fce00078e0016 */
.L_x_9:
[----:B------:R-:W-:Y:S05]  /*05e0*/  BSYNC.RECONVERGENT B2 ;  /* 0x0000000000027941 */ /* 0x000fea0003800200 */
.L_x_8:
[----:B------:R-:W1:Y:S02]  /*05f0*/  LDCU.64 UR6, c[0x0][0x3a8] ;  /* 0x00007500ff0677ac */ /* 0x000e640008000a00 */
[----:B-1----:R-:W-:-:S04]  /*0600*/  IADD3 R12, P0, PT, R12, UR6, RZ ;  /* 0x000000060c0c7c10 */ /* 0x002fc8000ff1e0ff */
[----:B------:R-:W-:-:S05]  /*0610*/  IADD3.X R13, PT, PT, R13, UR7, RZ, P0, !PT ;  /* 0x000000070d0d7c10 */ /* 0x000fca00087fe4ff */
[----:B------:R2:W-:Y:S04]  /*0620*/  STG.E desc[UR4][R12.64], R16 ;  /* 0x000000100c007986 */ /* 0x0005e8000c101904 */
.L_x_7:
[----:B------:R-:W-:Y:S05]  /*0630*/  BSYNC.RECONVERGENT B1 ;  /* 0x0000000000017941 */ /* 0x000fea0003800200 */
.L_x_6:
[----:B------:R-:W3:Y:S01]  /*0640*/  LDCU UR6, c[0x0][0x39c] ;  /* 0x00007380ff0677ac */ /* 0x000ee20008000800 */
[----:B------:R-:W-:Y:S01]  /*0650*/  BSSY.RECONVERGENT B1, `(.L_x_11) ;  /* 0x000001f000017945 */ /* 0x000fe20003800200 */
[----:B---3--:R-:W-:-:S13]  /*0660*/  ISETP.GE.U32.AND P0, PT, R7, UR6, PT ;  /* 0x0000000607007c0c */ /* 0x008fda000bf06070 */
[----:B------:R-:W-:Y:S05]  /*0670*/  @P0 BRA `(.L_x_12) ;  /* 0x0000000000700947 */ /* 0x000fea0003800000 */
[----:B-1----:R-:W1:Y:S01]  /*0680*/  LDC R20, c[0x0][0x3a0] ;  /* 0x0000e800ff147b82 */ /* 0x002e620000000800 */
[----:B--2---:R-:W-:Y:S01]  /*0690*/  HFMA2 R12, -RZ, RZ, 0, 0 ;  /* 0x00000000ff0c7431 */ /* 0x004fe200000001ff */
[----:B------:R-:W-:Y:S01]  /*06a0*/  BSSY.RECONVERGENT B2, `(.L_x_13) ;  /* 0x0000012000027945 */ /* 0x000fe20003800200 */
[----:B------:R-:W-:Y:S01]  /*06b0*/  IMAD.MOV.U32 R13, RZ, RZ, R8 ;  /* 0x000000ffff0d7224 */ /* 0x000fe200078e0008 */
[----:B------:R-:W-:-:S07]  /*06c0*/  MOV R16, R14 ;  /* 0x0000000e00107202 */ /* 0x000fce0000000f00 */
.L_x_15:
[----:B------:R-:W-:Y:S01]  /*06d0*/  FMUL R18, R16, R16 ;  /* 0x0000001010127220 */ /* 0x000fe20000400000 */
[----:B------:R-:W-:-:S04]  /*06e0*/  FMUL R21, R13, R13 ;  /* 0x0000000d0d157220 */ /* 0x000fc80000400000 */
[----:B------:R-:W-:-:S05]  /*06f0*/  FADD R17, R18, R21 ;  /* 0x0000001512117221 */ /* 0x000fca0000000000 */
[----:B------:R-:W-:Y:S01]  /*0700*/  FSETP.GT.AND P0, PT, R17, 4, PT ;  /* 0x408000001100780b */ /* 0x000fe20003f04000 */
[----:B------:R-:W-:-:S12]  /*0710*/  IMAD.MOV.U32 R17, RZ, RZ, R12 ;  /* 0x000000ffff117224 */ /* 0x000fd800078e000c */
[----:B------:R-:W-:Y:S05]  /*0720*/  @P0 BRA `(.L_x_14) ;  /* 0x0000000000240947 */ /* 0x000fea0003800000 */
[----:B------:R-:W2:Y:S01]  /*0730*/  LDCU UR6, c[0x0][0x3a0] ;  /* 0x00007400ff0677ac */ /* 0x000ea20008000800 */
[----:B------:R-:W-:Y:S01]  /*0740*/  IADD3 R12, PT, PT, R12, 0x1, RZ ;  /* 0x000000010c0c7810 */ /* 0x000fe20007ffe0ff */
[----:B------:R-:W-:Y:S01]  /*0750*/  FADD R19, R16, R16 ;  /* 0x0000001010137221 */ /* 0x000fe20000000000 */
[----:B------:R-:W-:-:S03]  /*0760*/  FADD R17, R18, -R21 ;  /* 0x8000001512117221 */ /* 0x000fc60000000000 */
[----:B------:R-:W-:Y:S01]  /*0770*/  FFMA R13, R19, R13, R8 ;  /* 0x0000000d130d7223 */ /* 0x000fe20000000008 */
[----:B------:R-:W-:Y:S01]  /*0780*/  FADD R16, R14, R17 ;  /* 0x000000110e107221 */ /* 0x000fe20000000000 */
[----:B--2---:R-:W-:-:S13]  /*0790*/  ISETP.NE.AND P0, PT, R12, UR6, PT ;  /* 0x000000060c007c0c */ /* 0x004fda000bf05270 */
[----:B------:R-:W-:Y:S05]  /*07a0*/  @P0 BRA `(.L_x_15) ;  /* 0xfffffffc00c80947 */ /* 0x000fea000383ffff */
[----:B-1----:R-:W-:-:S07]  /*07b0*/  IMAD.MOV.U32 R17, RZ, RZ, R20 ;  /* 0x000000ffff117224 */ /* 0x002fce00078e0014 */
.L_x_14:
[----:B------:R-:W-:Y:S05]  /*07c0*/  BSYNC.RECONVERGENT B2 ;  /* 0x0000000000027941 */ /* 0x000fea0003800200 */
.L_x_13:
[----:B------:R-:W2:Y:S01]  /*07d0*/  LDCU.64 UR6, c[0x0][0x3a8] ;  /* 0x00007500ff0677ac */ /* 0x000ea20008000a00 */
[----:B------:R-:W3:Y:S01]  /*07e0*/  LDCU.64 UR8, c[0x0][0x390] ;  /* 0x00007200ff0877ac */ /* 0x000ee20008000a00 */
[----:B--2---:R-:W-:-:S04]  /*07f0*/  IMAD.WIDE.U32 R12, R7, UR6, R2 ;  /* 0x00000006070c7c25 */ /* 0x004fc8000f8e0002 */
[----:B------:R-:W-:Y:S01]  /*0800*/  IMAD R13, R7, UR7, R13 ;  /* 0x00000007070d7c24 */ /* 0x000fe2000f8e020d */
[----:B---3--:R-:W-:-:S04]  /*0810*/  IADD3 R12, P0, PT, R12, UR8, RZ ;  /* 0x000000080c0c7c10 */ /* 0x008fc8000ff1e0ff */
[----:B------:R-:W-:-:S05]  /*0820*/  IADD3.X R13, PT, PT, R13, UR9, RZ, P0, !PT ;  /* 0x000000090d0d7c10 */ /* 0x000fca00087fe4ff */
[----:B------:R3:W-:Y:S04]  /*0830*/  STG.E desc[UR4][R12.64], R17 ;  /* 0x000000110c007986 */ /* 0x0007e8000c101904 */
.L_x_12:
[----:B------:R-:W-:Y:S05]  /*0840*/  BSYNC.RECONVERGENT B1 ;  /* 0x0000000000017941 */ /* 0x000fea0003800200 */
.L_x_11:
[----:B------:R-:W4:Y:S02]  /*0850*/  LDCU UR6, c[0x0][0x39c] ;  /* 0x00007380ff0677ac */ /* 0x000f240008000800 */
[----:B----4-:R-:W-:-:S13]  /*0860*/  ISETP.GE.U32.AND P0, PT, R9, UR6, PT ;  /* 0x0000000609007c0c */ /* 0x010fda000bf06070 */
[----:B------:R-:W-:Y:S05]  /*0870*/  @P0 BRA `(.L_x_2) ;  /* 0x00000000006c0947 */ /* 0x000fea0003800000 */
[----:B-1----:R-:W1:Y:S01]  /*0880*/  LDC R20, c[0x0][0x3a0] ;  /* 0x0000e800ff147b82 */ /* 0x002e620000000800 */
[----:B--23--:R-:W-:Y:S01]  /*0890*/  HFMA2 R12, -RZ, RZ, 0, 0 ;  /* 0x00000000ff0c7431 */ /* 0x00cfe200000001ff */
[----:B------:R-:W-:Y:S01]  /*08a0*/  BSSY.RECONVERGENT B1, `(.L_x_16) ;  /* 0x0000011000017945 */ /* 0x000fe20003800200 */
[----:B------:R-:W-:Y:S01]  /*08b0*/  IMAD.MOV.U32 R13, RZ, RZ, R10 ;  /* 0x000000ffff0d7224 */ /* 0x000fe200078e000a */
[----:B------:R-:W-:-:S07]  /*08c0*/  MOV R16, R14 ;  /* 0x0000000e00107202 */ /* 0x000fce0000000f00 */
.L_x_18:
[----:B------:R-:W-:Y:S01]  /*08d0*/  FMUL R17, R16, R16 ;  /* 0x0000001010117220 */ /* 0x000fe20000400000 */
[----:B------:R-:W-:-:S04]  /*08e0*/  FMUL R18, R13, R13 ;  /* 0x0000000d0d127220 */ /* 0x000fc80000400000 */
[----:B------:R-:W-:-:S05]  /*08f0*/  FADD R19, R17, R18 ;  /* 0x0000001211137221 */ /* 0x000fca0000000000 */
[----:B------:R-:W-:-:S13]  /*0900*/  FSETP.GT.AND P0, PT, R19, 4, PT ;  /* 0x408000001300780b */ /* 0x000fda0003f04000 */
[----:B------:R-:W-:Y:S05]  /*0910*/  @P0 BRA `(.L_x_17) ;  /* 0x0000000000240947 */ /* 0x000fea0003800000 */
[----:B------:R-:W2:Y:S01]  /*0920*/  LDCU UR6, c[0x0][0x3a0] ;  /* 0x00007400ff0677ac */ /* 0x000ea20008000800 */
[----:B------:R-:W-:Y:S02]  /*0930*/  VIADD R12, R12, 0x1 ;  /* 0x000000010c0c7836 */ /* 0x000fe40000000000 */
[----:B------:R-:W-:Y:S01]  /*0940*/  FADD R19, R16, R16 ;  /* 0x0000001010137221 */ /* 0x000fe20000000000 */
[----:B------:R-:W-:-:S03]  /*0950*/  FADD R17, R17, -R18 ;  /* 0x8000001211117221 */ /* 0x000fc60000000000 */
[----:B------:R-:W-:Y:S01]  /*0960*/  FFMA R13, R19, R13, R10 ;  /* 0x0000000d130d7223 */ /* 0x000fe2000000000a */
[----:B------:R-:W-:Y:S01]  /*0970*/  FADD R16, R14, R17 ;  /* 0x000000110e107221 */ /* 0x000fe20000000000 */
[----:B--2---:R-:W-:-:S13]  /*0980*/  ISETP.NE.AND P0, PT, R12, UR6, PT ;  /* 0x000000060c007c0c */ /* 0x004fda000bf05270 */
[----:B------:R-:W-:Y:S05]  /*0990*/  @P0 BRA `(.L_x_18) ;  /* 0xfffffffc00cc0947 */ /* 0x000fea000383ffff */
[----:B-1----:R-:W-:-:S07]  /*09a0*/  MOV R12, R20 ;  /* 0x00000014000c7202 */ /* 0x002fce0000000f00 */
.L_x_17:
[----:B------:R-:W-:Y:S05]  /*09b0*/  BSYNC.RECONVERGENT B1 ;  /* 0x0000000000017941 */ /* 0x000fea0003800200 */
.L_x_16:
[----:B------:R-:W2:Y:S01]  /*09c0*/  LDCU.64 UR6, c[0x0][0x3a8] ;  /* 0x00007500ff0677ac */ /* 0x000ea20008000a00 */
[----:B------:R-:W3:Y:S01]  /*09d0*/  LDCU.64 UR8, c[0x0][0x390] ;  /* 0x00007200ff0877ac */ /* 0x000ee20008000a00 */
[----:B--2---:R-:W-:-:S04]  /*09e0*/  IMAD.WIDE.U32 R2, R9, UR6, R2 ;  /* 0x0000000609027c25 */ /* 0x004fc8000f8e0002 */
[----:B------:R-:W-:Y:S01]  /*09f0*/  IMAD R3, R9, UR7, R3 ;  /* 0x0000000709037c24 */ /* 0x000fe2000f8e0203 */
[----:B---3--:R-:W-:-:S04]  /*0a00*/  IADD3 R2, P0, PT, R2, UR8, RZ ;  /* 0x0000000802027c10 */ /* 0x008fc8000ff1e0ff */
[----:B------:R-:W-:-:S05]  /*0a10*/  IADD3.X R3, PT, PT, R3, UR9, RZ, P0, !PT ;  /* 0x0000000903037c10 */ /* 0x000fca00087fe4ff */
[----:B------:R4:W-:Y:S04]  /*0a20*/  STG.E desc[UR4][R2.64], R12 ;  /* 0x0000000c02007986 */ /* 0x0009e8000c101904 */
.L_x_2:
[----:B------:R-:W-:Y:S05]  /*0a30*/  BSYNC.RECONVERGENT B0 ;  /* 0x0000000000007941 */ /* 0x000fea0003800200 */
.L_x_1:
[----:B------:R-:W-:-:S05]  /*0a40*/  VIADD R11, R11, 0x1 ;  /* 0x000000010b0b7836 */ /* 0x000fca0000000000 */
[----:B------:R-:W-:-:S13]  /*0a50*/  ISETP.NE.AND P0, PT, R11, 0x4, PT ;  /* 0x000000040b00780c */ /* 0x000fda0003f05270 */
[----:B------:R-:W-:Y:S05]  /*0a60*/  @!P0 EXIT ;  /* 0x000000000000894d */ /* 0x000fea0003800000 */
[----:B------:R-:W-:Y:S05]  /*0a70*/  BRA `(.L_x_19) ;  /* 0xfffffff400e47947 */ /* 0x000fea000383ffff */
.L_x_0:
[----:B------:R-:W0:Y:S01]  /*0a80*/  LDCU.64 UR8, c[0x0][0x3a8] ;  /* 0x00007500ff0877ac */ /* 0x000e220008000a00 */
[C---:B------:R-:W-:Y:S01]  /*0a90*/  IADD3 R2, PT, PT, R5.reuse, 0x2, RZ ;  /* 0x0000000205027810 */ /* 0x040fe20007ffe0ff */
[C---:B------:R-:W-:Y:S01]  /*0aa0*/  VIADD R3, R5.reuse, 0x3 ;  /* 0x0000000305037836 */ /* 0x040fe20000000000 */
[----:B------:R-:W-:Y:S01]  /*0ab0*/  IADD3 R4, PT, PT, R5, 0x1, RZ ;  /* 0x0000000105047810 */ /* 0x000fe20007ffe0ff */
[----:B------:R-:W1:Y:S01]  /*0ac0*/  LDCU.64 UR10, c[0x0][0x390] ;  /* 0x00007200ff0a77ac */ /* 0x000e620008000a00 */
[----:B------:R-:W-:Y:S01]  /*0ad0*/  ISETP.GE.U32.AND P1, PT, R2, UR7, PT ;  /* 0x0000000702007c0c */ /* 0x000fe2000bf26070 */
[----:B------:R-:W-:Y:S01]  /*0ae0*/  IMAD.WIDE R6, R0, 0x4, RZ ;  /* 0x0000000400067825 */ /* 0x000fe200078e02ff */
[----:B------:R-:W-:Y:S01]  /*0af0*/  ISETP.GE.U32.AND P2, PT, R3, UR7, PT ;  /* 0x0000000703007c0c */ /* 0x000fe2000bf46070 */
[----:B------:R-:W-:Y:S01]  /*0b00*/  BSSY.RECONVERGENT B0, `(.L_x_20) ;  /* 0x000002d000007945 */ /* 0x000fe20003800200 */
[----:B------:R-:W-:Y:S01]  /*0b10*/  ISETP.GE.U32.AND P3, PT, R4, UR7, PT ;  /* 0x0000000704007c0c */ /* 0x000fe2000bf66070 */
[----:B0-----:R-:W-:-:S04]  /*0b20*/  IMAD.WIDE.U32 R8, R5, UR8, R6 ;  /* 0x0000000805087c25 */ /* 0x001fc8000f8e0006 */
[----:B------:R-:W-:Y:S01]  /*0b30*/  IMAD R4, R5, UR9, RZ ;  /* 0x0000000905047c24 */ /* 0x000fe2000f8e02ff */
[----:B-1----:R-:W-:-:S03]  /*0b40*/  IADD3 R8, P0, PT, R8, UR10, RZ ;  /* 0x0000000a08087c10 */ /* 0x002fc6000ff1e0ff */
[----:B------:R-:W-:Y:S01]  /*0b50*/  @!P1 IMAD.WIDE.U32 R10, R2, UR8, R6 ;  /* 0x00000008020a9c25 */ /* 0x000fe2000f8e0006 */
[----:B------:R-:W-:-:S03]  /*0b60*/  IADD3.X R9, PT, PT, R4, UR11, R9, P0, !PT ;  /* 0x0000000b04097c10 */ /* 0x000fc600087fe409 */
[C---:B------:R-:W-:Y:S01]  /*0b70*/  @!P2 IMAD.WIDE.U32 R6, R3.reuse, UR8, R6 ;  /* 0x000000080306ac25 */ /* 0x040fe2000f8e0006 */
[----:B------:R-:W-:Y:S02]  /*0b80*/  @!P3 IADD3 R12, P0, PT, R8, UR8, RZ ;  /* 0x00000008080cbc10 */ /* 0x000fe4000ff1e0ff */
[----:B------:R-:W-:Y:S01]  /*0b90*/  @!P1 IADD3 R10, P6, PT, R10, UR10, RZ ;  /* 0x0000000a0a0a9c10 */ /* 0x000fe2000ffde0ff */
[----:B------:R-:W-:Y:S01]  /*0ba0*/  @!P1 IMAD R11, R2, UR9, R11 ;  /* 0x00000009020b9c24 */ /* 0x000fe2000f8e020b */
[----:B------:R-:W-:Y:S01]  /*0bb0*/  @!P2 IADD3 R14, P4, PT, R6, UR10, RZ ;  /* 0x0000000a060eac10 */ /* 0x000fe2000ff9e0ff */
[----:B------:R-:W-:Y:S01]  /*0bc0*/  @!P2 IMAD R15, R3, UR9, R7 ;  /* 0x00000009030fac24 */ /* 0x000fe2000f8e0207 */
[----:B------:R-:W-:Y:S01]  /*0bd0*/  @!P3 IADD3.X R13, PT, PT, R9, UR9, RZ, P0, !PT ;  /* 0x00000009090dbc10 */ /* 0x000fe200087fe4ff */
[----:B------:R0:W-:Y:S01]  /*0be0*/  STG.E desc[UR4][R8.64], RZ ;  /* 0x000000ff08007986 */ /* 0x0001e2000c101904 */
[----:B------:R-:W-:Y:S01]  /*0bf0*/  @!P1 IADD3.X R11, PT, PT, R11, UR11, RZ, P6, !PT ;  /* 0x0000000b0b0b9c10 */ /* 0x000fe2000b7fe4ff */
[C---:B------:R-:W-:Y:S01]  /*0c00*/  VIADD R7, R0.reuse, 0x1 ;  /* 0x0000000100077836 */ /* 0x040fe20000000000 */
[----:B------:R-:W-:Y:S01]  /*0c10*/  @!P2 IADD3.X R15, PT, PT, R15, UR11, RZ, P4, !PT ;  /* 0x0000000b0f0fac10 */ /* 0x000fe2000a7fe4ff */
[----:B------:R0:W-:Y:S01]  /*0c20*/  @!P3 STG.E desc[UR4][R12.64], RZ ;  /* 0x000000ff0c00b986 */ /* 0x0001e2000c101904 */
[----:B------:R-:W-:-:S02]  /*0c30*/  IADD3 R6, PT, PT, R0, 0x2, RZ ;  /* 0x0000000200067810 */ /* 0x000fc40007ffe0ff */
[----:B------:R-:W-:Y:S01]  /*0c40*/  ISETP.GE.AND P5, PT, R7, UR6, PT ;  /* 0x0000000607007c0c */ /* 0x000fe2000bfa6270 */
[----:B------:R0:W-:Y:S01]  /*0c50*/  @!P1 STG.E desc[UR4][R10.64], RZ ;  /* 0x000000ff0a009986 */ /* 0x0001e2000c101904 */
[----:B------:R-:W-:Y:S02]  /*0c60*/  IADD3 R0, PT, PT, R0, 0x3, RZ ;  /* 0x0000000300007810 */ /* 0x000fe40007ffe0ff */
[----:B------:R-:W-:Y:S01]  /*0c70*/  ISETP.GE.AND P0, PT, R6, UR6, PT ;  /* 0x0000000606007c0c */ /* 0x000fe2000bf06270 */
[----:B------:R0:W-:Y:S01]  /*0c80*/  @!P2 STG.E desc[UR4][R14.64], RZ ;  /* 0x000000ff0e00a986 */ /* 0x0001e2000c101904 */
[----:B------:R-:W-:-:S07]  /*0c90*/  ISETP.GE.AND P6, PT, R0, UR6, PT ;  /* 0x0000000600007c0c */ /* 0x000fce000bfc6270 */
[----:B------:R-:W-:Y:S06]  /*0ca0*/  @P5 BRA `(.L_x_21) ;  /* 0x0000000000485947 */ /* 0x000fec0003800000 */
[----:B0-----:R-:W-:-:S04]  /*0cb0*/  IMAD.WIDE R8, R7, 0x4, RZ ;  /* 0x0000000407087825 */ /* 0x001fc800078e02ff */
[----:B------:R-:W-:-:S04]  /*0cc0*/  @!P1 IMAD.WIDE.U32 R12, R2, UR8, R8 ;  /* 0x00000008020c9c25 */ /* 0x000fc8000f8e0008 */
[----:B------:R-:W-:Y:S01]  /*0cd0*/  IMAD.WIDE.U32 R10, R5, UR8, R8 ;  /* 0x00000008050a7c25 */ /* 0x000fe2000f8e0008 */
[----:B------:R-:W-:-:S03]  /*0ce0*/  @!P1 IADD3 R12, P4, PT, R12, UR10, RZ ;  /* 0x0000000a0c0c9c10 */ /* 0x000fc6000ff9e0ff */
[----:B------:R-:W-:Y:S01]  /*0cf0*/  @!P1 IMAD R13, R2, UR9, R13 ;  /* 0x00000009020d9c24 */ /* 0x000fe2000f8e020d */
[----:B------:R-:W-:Y:S01]  /*0d00*/  IADD3 R10, P5, PT, R10, UR10, RZ ;  /* 0x0000000a0a0a7c10 */ /* 0x000fe2000ffbe0ff */
[----:B------:R-:W-:-:S03]  /*0d10*/  @!P2 IMAD.WIDE.U32 R8, R3, UR8, R8 ;  /* 0x000000080308ac25 */ /* 0x000fc6000f8e0008 */
[----:B------:R-:W-:Y:S01]  /*0d20*/  @!P1 IADD3.X R13, PT, PT, R13, UR11, RZ, P4, !PT ;  /* 0x0000000b0d0d9c10 */ /* 0x000fe2000a7fe4ff */
[----:B------:R-:W-:Y:S01]  /*0d30*/  @!P2 IMAD R7, R3, UR9, R9 ;  /* 0x000000090307ac24 */ /* 0x000fe2000f8e0209 */
[----:B------:R-:W-:Y:S02]  /*0d40*/  IADD3.X R11, PT, PT, R4, UR11, R11, P5, !PT ;  /* 0x0000000b040b7c10 */ /* 0x000fe4000affe40b */
[----:B------:R-:W-:Y:S02]  /*0d50*/  @!P3 IADD3 R14, P4, PT, R10, UR8, RZ ;  /* 0x000000080a0ebc10 */ /* 0x000fe4000ff9e0ff */
[----:B------:R-:W-:Y:S01]  /*0d60*/  @!P2 IADD3 R8, P5, PT, R8, UR10, RZ ;  /* 0x0000000a0808ac10 */ /* 0x000fe2000ffbe0ff */
[----:B------:R1:W-:Y:S01]  /*0d70*/  STG.E desc[UR4][R10.64], RZ ;  /* 0x000000ff0a007986 */ /* 0x0003e2000c101904 */
[----:B------:R-:W-:Y:S02]  /*0d80*/  @!P3 IADD3.X R15, PT, PT, R11, UR9, RZ, P4, !PT ;  /* 0x000000090b0fbc10 */ /* 0x000fe4000a7fe4ff */
[----:B------:R-:W-:-:S03]  /*0d90*/  @!P2 IADD3.X R9, PT, PT, R7, UR11, RZ, P5, !PT ;  /* 0x0000000b0709ac10 */ /* 0x000fc6000affe4ff */
[----:B------:R1:W-:Y:S04]  /*0da0*/  @!P3 STG.E desc[UR4][R14.64], RZ ;  /* 0x000000ff0e00b986 */ /* 0x0003e8000c101904 */
[----:B------:R1:W-:Y:S04]  /*0db0*/  @!P1 STG.E desc[UR4][R12.64], RZ ;  /* 0x000000ff0c009986 */ /* 0x0003e8000c101904 */
[----:B------:R1:W-:Y:S02]  /*0dc0*/  @!P2 STG.E desc[UR4][R8.64], RZ ;  /* 0x000000ff0800a986 */ /* 0x0003e4000c101904 */
.L_x_21:
[----:B------:R-:W-:Y:S05]  /*0dd0*/  BSYNC.RECONVERGENT B0 ;  /* 0x0000000000007941 */ /* 0x000fea0003800200 */
.L_x_20:
[----:B------:R-:W-:Y:S04]  /*0de0*/  BSSY.RECONVERGENT B0, `(.L_x_22) ;  /* 0x0000014000007945 */ /* 0x000fe80003800200 */
[----:B------:R-:W-:Y:S05]  /*0df0*/  @P0 BRA `(.L_x_23) ;  /* 0x0000000000480947 */ /* 0x000fea0003800000 */
[----:B------:R-:W-:-:S04]  /*0e00*/  IMAD.WIDE R6, R6, 0x4, RZ ;  /* 0x0000000406067825 */ /* 0x000fc800078e02ff */
[----:B01----:R-:W-:-:S04]  /*0e10*/  IMAD.WIDE.U32 R8, R5, UR8, R6 ;  /* 0x0000000805087c25 */ /* 0x003fc8000f8e0006 */
[----:B------:R-:W-:Y:S01]  /*0e20*/  @!P1 IMAD.WIDE.U32 R10, R2, UR8, R6 ;  /* 0x00000008020a9c25 */ /* 0x000fe2000f8e0006 */
[----:B------:R-:W-:-:S03]  /*0e30*/  IADD3 R12, P5, PT, R8, UR10, RZ ;  /* 0x0000000a080c7c10 */ /* 0x000fc6000ffbe0ff */
[C---:B------:R-:W-:Y:S01]  /*0e40*/  @!P2 IMAD.WIDE.U32 R6, R3.reuse, UR8, R6 ;  /* 0x000000080306ac25 */ /* 0x040fe2000f8e0006 */
[----:B------:R-:W-:Y:S02]  /*0e50*/  IADD3.X R13, PT, PT, R4, UR11, R9, P5, !PT ;  /* 0x0000000b040d7c10 */ /* 0x000fe4000affe409 */
[----:B------:R-:W-:Y:S01]  /*0e60*/  @!P3 IADD3 R14, P5, PT, R12, UR8, RZ ;  /* 0x000000080c0ebc10 */ /* 0x000fe2000ffbe0ff */
[----:B------:R-:W-:Y:S01]  /*0e70*/  @!P1 IMAD R8, R2, UR9, R11 ;  /* 0x0000000902089c24 */ /* 0x000fe2000f8e020b */
[----:B------:R-:W-:Y:S01]  /*0e80*/  @!P1 IADD3 R10, P4, PT, R10, UR10, RZ ;  /* 0x0000000a0a0a9c10 */ /* 0x000fe2000ff9e0ff */
[----:B------:R-:W-:Y:S01]  /*0e90*/  @!P2 IMAD R7, R3, UR9, R7 ;  /* 0x000000090307ac24 */ /* 0x000fe2000f8e0207 */
[----:B------:R-:W-:Y:S01]  /*0ea0*/  @!P2 IADD3 R6, P0, PT, R6, UR10, RZ ;  /* 0x0000000a0606ac10 */ /* 0x000fe2000ff1e0ff */
[----:B------:R2:W-:Y:S01]  /*0eb0*/  STG.E desc[UR4][R12.64], RZ ;  /* 0x000000ff0c007986 */ /* 0x0005e2000c101904 */
[----:B------:R-:W-:Y:S02]  /*0ec0*/  @!P3 IADD3.X R15, PT, PT, R13, UR9, RZ, P5, !PT ;  /* 0x000000090d0fbc10 */ /* 0x000fe4000affe4ff */
[----:B------:R-:W-:-:S02]  /*0ed0*/  @!P1 IADD3.X R11, PT, PT, R8, UR11, RZ, P4, !PT ;  /* 0x0000000b080b9c10 */ /* 0x000fc4000a7fe4ff */
[----:B------:R-:W-:Y:S01]  /*0ee0*/  @!P2 IADD3.X R7, PT, PT, R7, UR11, RZ, P0, !PT ;  /* 0x0000000b0707ac10 */ /* 0x000fe200087fe4ff */
[----:B------:R2:W-:Y:S04]  /*0ef0*/  @!P3 STG.E desc[UR4][R14.64], RZ ;  /* 0x000000ff0e00b986 */ /* 0x0005e8000c101904 */
[----:B------:R2:W-:Y:S04]  /*0f00*/  @!P1 STG.E desc[UR4][R10.64], RZ ;  /* 0x000000ff0a009986 */ /* 0x0005e8000c101904 */
[----:B------:R2:W-:Y:S02]  /*0f10*/  @!P2 STG.E desc[UR4][R6.64], RZ ;  /* 0x000000ff0600a986 */ /* 0x0005e4000c101904 */
.L_x_23:
[----:B------:R-:W-:Y:S05]  /*0f20*/  BSYNC.RECONVERGENT B0 ;  /* 0x0000000000007941 */ /* 0x000fea0003800200 */
.L_x_22:
[----:B------:R-:W-:Y:S05]  /*0f30*/  @P6 EXIT ;  /* 0x000000000000694d */ /* 0x000fea0003800000 */
[----:B--2---:R-:W-:-:S04]  /*0f40*/  IMAD.WIDE R6, R0, 0x4, RZ ;  /* 0x0000000400067825 */ /* 0x004fc800078e02ff */
[----:B01----:R-:W-:-:S04]  /*0f50*/  IMAD.WIDE.U32 R8, R5, UR8, R6 ;  /* 0x0000000805087c25 */ /* 0x003fc8000f8e0006 */
[----:B------:R-:W-:Y:S01]  /*0f60*/  @!P1 IMAD.WIDE.U32 R10, R2, UR8, R6 ;  /* 0x00000008020a9c25 */ /* 0x000fe2000f8e0006 */
[----:B------:R-:W-:-:S03]  /*0f70*/  IADD3 R8, P0, PT, R8, UR10, RZ ;  /* 0x0000000a08087c10 */ /* 0x000fc6000ff1e0ff */
        /* <DEDUP_REMOVED lines=8> */
[----:B------:R0:W-:Y:S01]  /*1000*/  @!P1 STG.E desc[UR4][R10.64], RZ ;  /* 0x000000ff0a009986 */ /* 0x0001e2000c101904 */
[----:B------:R-:W-:Y:S05]  /*1010*/  @P2 EXIT ;  /* 0x000000000000294d */ /* 0x000fea0003800000 */
[----:B------:R-:W-:-:S04]  /*1020*/  IMAD.WIDE.U32 R6, R3, UR8, R6 ;  /* 0x0000000803067c25 */ /* 0x000fc8000f8e0006 */
[----:B------:R-:W-:Y:S01]  /*1030*/  IMAD R3, R3, UR9, R7 ;  /* 0x0000000903037c24 */ /* 0x000fe2000f8e0207 */
[----:B------:R-:W-:-:S04]  /*1040*/  IADD3 R6, P0, PT, R6, UR10, RZ ;  /* 0x0000000a06067c10 */ /* 0x000fc8000ff1e0ff */
[----:B------:R-:W-:-:S05]  /*1050*/  IADD3.X R7, PT, PT, R3, UR11, RZ, P0, !PT ;  /* 0x0000000b03077c10 */ /* 0x000fca00087fe4ff */
[----:B------:R-:W-:Y:S01]  /*1060*/  STG.E desc[UR4][R6.64], RZ ;  /* 0x000000ff06007986 */ /* 0x000fe2000c101904 */
[----:B------:R-:W-:Y:S05]  /*1070*/  EXIT ;  /* 0x000000000000794d */ /* 0x000fea0003800000 */
.L_x_24:
[----:B------:R-:W-:-:S00]  /*1080*/  BRA `(.L_x_24) ;  /* 0xfffffffc00fc7947 */ /* 0x000fc0000383ffff */
[----:B------:R-:W-:-:S00]  /*1090*/  NOP ;  /* 0x0000000000007918 */ /* 0x000fc00000000000 */
        /* <DEDUP_REMOVED lines=14> */
.L_x_25:


//--------------------- .nv.shared.reserved.0     --------------------------
	.section	.nv.shared.reserved.0,"aw",@nobits
	.weak		__nv_reservedSMEM_offset_0_alias
	.size		__nv_reservedSMEM_offset_0_alias, 0, 64
	.other		__nv_reservedSMEM_offset_0_alias,@"STO_CUDA_RESERVED_SHARED STV_DEFAULT"
__nv_reservedSMEM_offset_0_alias:
	.zero		0
	.zero		64


//--------------------- .nv.constant0._Z12mandelKernelffffPiiiim --------------------------
	.section	.nv.constant0._Z12mandelKernelffffPiiiim,"a",@progbits
	.sectionflags	@""
	.align	4
.nv.constant0._Z12mandelKernelffffPiiiim:
	.zero		944


//--------------------- SYMBOLS --------------------------

	.type		.nv.reservedSmem.offset0,@object
	.size		.nv.reservedSmem.offset0,0x4
